//
// Generated by NVIDIA NVVM Compiler
//
// Compiler Build ID: CL-36424714
// Cuda compilation tools, release 13.0, V13.0.88
// Based on NVVM 20.0.0
//

.version 9.0
.target sm_100
.address_size 64

	// .globl	_Z16simple_cand_elimILi3EEvP11SudokuStateIXmlT_T_EEPi
// _ZZ16simple_cand_elimILi3EEvP11SudokuStateIXmlT_T_EEPiE1s has been demoted
// _ZZ16simple_cand_elimILi3EEvP11SudokuStateIXmlT_T_EEPiE12block_status has been demoted

.visible .entry _Z16simple_cand_elimILi3EEvP11SudokuStateIXmlT_T_EEPi(
	.param .u64 .ptr .align 1 _Z16simple_cand_elimILi3EEvP11SudokuStateIXmlT_T_EEPi_param_0,
	.param .u64 .ptr .align 1 _Z16simple_cand_elimILi3EEvP11SudokuStateIXmlT_T_EEPi_param_1
)
{
	.reg .pred 	%p<74>;
	.reg .b16 	%rs<9>;
	.reg .b32 	%r<119>;
	.reg .b64 	%rd<9>;
	// demoted variable
	.shared .align 4 .b8 _ZZ16simple_cand_elimILi3EEvP11SudokuStateIXmlT_T_EEPiE1s[324];
	// demoted variable
	.shared .align 4 .u32 _ZZ16simple_cand_elimILi3EEvP11SudokuStateIXmlT_T_EEPiE12block_status;
	ld.param.u64 	%rd2, [_Z16simple_cand_elimILi3EEvP11SudokuStateIXmlT_T_EEPi_param_0];
	ld.param.u64 	%rd3, [_Z16simple_cand_elimILi3EEvP11SudokuStateIXmlT_T_EEPi_param_1];
	mov.u32 	%r1, %tid.x;
	mov.u32 	%r2, %tid.y;
	or.b32  	%r3, %r1, %r2;
	setp.ne.s32 	%p1, %r3, 0;
	@%p1 bra 	$L__BB0_2;
	mov.b32 	%r16, 0;
	st.shared.u32 	[_ZZ16simple_cand_elimILi3EEvP11SudokuStateIXmlT_T_EEPiE12block_status], %r16;
$L__BB0_2:
	cvta.to.global.u64 	%rd4, %rd2;
	mul.wide.u32 	%rd5, %r1, 36;
	add.s64 	%rd6, %rd4, %rd5;
	mul.wide.u32 	%rd7, %r2, 4;
	add.s64 	%rd1, %rd6, %rd7;
	ld.global.u32 	%r4, [%rd1];
	mov.u32 	%r17, _ZZ16simple_cand_elimILi3EEvP11SudokuStateIXmlT_T_EEPiE1s;
	mad.lo.s32 	%r5, %r1, 36, %r17;
	shl.b32 	%r18, %r2, 2;
	add.s32 	%r6, %r5, %r18;
	st.shared.u32 	[%r6], %r4;
	bar.sync 	0;
	popc.b32 	%r19, %r4;
	setp.ne.s32 	%p2, %r19, 1;
	@%p2 bra 	$L__BB0_84;
	not.b32 	%r7, %r4;
	setp.eq.s32 	%p3, %r2, 0;
	@%p3 bra 	$L__BB0_7;
	atom.shared.and.b32 	%r20, [%r5], %r7;
	and.b32  	%r21, %r20, %r4;
	setp.eq.s32 	%p4, %r21, 0;
	@%p4 bra 	$L__BB0_6;
	mov.b32 	%r22, 1;
	st.shared.u32 	[_ZZ16simple_cand_elimILi3EEvP11SudokuStateIXmlT_T_EEPiE12block_status], %r22;
$L__BB0_6:
	setp.eq.s32 	%p5, %r2, 1;
	@%p5 bra 	$L__BB0_10;
$L__BB0_7:
	atom.shared.and.b32 	%r23, [%r5+4], %r7;
	and.b32  	%r24, %r23, %r4;
	setp.eq.s32 	%p6, %r24, 0;
	@%p6 bra 	$L__BB0_9;
	mov.b32 	%r25, 1;
	st.shared.u32 	[_ZZ16simple_cand_elimILi3EEvP11SudokuStateIXmlT_T_EEPiE12block_status], %r25;
$L__BB0_9:
	setp.eq.s32 	%p7, %r2, 2;
	@%p7 bra 	$L__BB0_13;
$L__BB0_10:
	atom.shared.and.b32 	%r26, [%r5+8], %r7;
	and.b32  	%r27, %r26, %r4;
	setp.eq.s32 	%p8, %r27, 0;
	@%p8 bra 	$L__BB0_12;
	mov.b32 	%r28, 1;
	st.shared.u32 	[_ZZ16simple_cand_elimILi3EEvP11SudokuStateIXmlT_T_EEPiE12block_status], %r28;
$L__BB0_12:
	setp.eq.s32 	%p9, %r2, 3;
	@%p9 bra 	$L__BB0_16;
$L__BB0_13:
	atom.shared.and.b32 	%r29, [%r5+12], %r7;
	and.b32  	%r30, %r29, %r4;
	setp.eq.s32 	%p10, %r30, 0;
	@%p10 bra 	$L__BB0_15;
	mov.b32 	%r31, 1;
	st.shared.u32 	[_ZZ16simple_cand_elimILi3EEvP11SudokuStateIXmlT_T_EEPiE12block_status], %r31;
$L__BB0_15:
	setp.eq.s32 	%p11, %r2, 4;
	@%p11 bra 	$L__BB0_19;
$L__BB0_16:
	atom.shared.and.b32 	%r32, [%r5+16], %r7;
	and.b32  	%r33, %r32, %r4;
	setp.eq.s32 	%p12, %r33, 0;
	@%p12 bra 	$L__BB0_18;
	mov.b32 	%r34, 1;
	st.shared.u32 	[_ZZ16simple_cand_elimILi3EEvP11SudokuStateIXmlT_T_EEPiE12block_status], %r34;
$L__BB0_18:
	setp.eq.s32 	%p13, %r2, 5;
	@%p13 bra 	$L__BB0_22;
$L__BB0_19:
	atom.shared.and.b32 	%r35, [%r5+20], %r7;
	and.b32  	%r36, %r35, %r4;
	setp.eq.s32 	%p14, %r36, 0;
	@%p14 bra 	$L__BB0_21;
	mov.b32 	%r37, 1;
	st.shared.u32 	[_ZZ16simple_cand_elimILi3EEvP11SudokuStateIXmlT_T_EEPiE12block_status], %r37;
$L__BB0_21:
	setp.eq.s32 	%p15, %r2, 6;
	@%p15 bra 	$L__BB0_25;
$L__BB0_22:
	atom.shared.and.b32 	%r38, [%r5+24], %r7;
	and.b32  	%r39, %r38, %r4;
	setp.eq.s32 	%p16, %r39, 0;
	@%p16 bra 	$L__BB0_24;
	mov.b32 	%r40, 1;
	st.shared.u32 	[_ZZ16simple_cand_elimILi3EEvP11SudokuStateIXmlT_T_EEPiE12block_status], %r40;
$L__BB0_24:
	setp.eq.s32 	%p17, %r2, 7;
	@%p17 bra 	$L__BB0_28;
$L__BB0_25:
	atom.shared.and.b32 	%r41, [%r5+28], %r7;
	and.b32  	%r42, %r41, %r4;
	setp.eq.s32 	%p18, %r42, 0;
	@%p18 bra 	$L__BB0_27;
	mov.b32 	%r43, 1;
	st.shared.u32 	[_ZZ16simple_cand_elimILi3EEvP11SudokuStateIXmlT_T_EEPiE12block_status], %r43;
$L__BB0_27:
	setp.eq.s32 	%p19, %r2, 8;
	@%p19 bra 	$L__BB0_30;
$L__BB0_28:
	atom.shared.and.b32 	%r44, [%r5+32], %r7;
	and.b32  	%r45, %r44, %r4;
	setp.eq.s32 	%p20, %r45, 0;
	@%p20 bra 	$L__BB0_30;
	mov.b32 	%r46, 1;
	st.shared.u32 	[_ZZ16simple_cand_elimILi3EEvP11SudokuStateIXmlT_T_EEPiE12block_status], %r46;
$L__BB0_30:
	add.s32 	%r8, %r17, %r18;
	setp.eq.s32 	%p21, %r1, 0;
	@%p21 bra 	$L__BB0_34;
	atom.shared.and.b32 	%r49, [%r8], %r7;
	and.b32  	%r50, %r49, %r4;
	setp.eq.s32 	%p22, %r50, 0;
	@%p22 bra 	$L__BB0_33;
	mov.b32 	%r51, 1;
	st.shared.u32 	[_ZZ16simple_cand_elimILi3EEvP11SudokuStateIXmlT_T_EEPiE12block_status], %r51;
$L__BB0_33:
	setp.eq.s32 	%p23, %r1, 1;
	@%p23 bra 	$L__BB0_37;
$L__BB0_34:
	atom.shared.and.b32 	%r52, [%r8+36], %r7;
	and.b32  	%r53, %r52, %r4;
	setp.eq.s32 	%p24, %r53, 0;
	@%p24 bra 	$L__BB0_36;
	mov.b32 	%r54, 1;
	st.shared.u32 	[_ZZ16simple_cand_elimILi3EEvP11SudokuStateIXmlT_T_EEPiE12block_status], %r54;
$L__BB0_36:
	setp.eq.s32 	%p25, %r1, 2;
	@%p25 bra 	$L__BB0_40;
$L__BB0_37:
	atom.shared.and.b32 	%r55, [%r8+72], %r7;
	and.b32  	%r56, %r55, %r4;
	setp.eq.s32 	%p26, %r56, 0;
	@%p26 bra 	$L__BB0_39;
	mov.b32 	%r57, 1;
	st.shared.u32 	[_ZZ16simple_cand_elimILi3EEvP11SudokuStateIXmlT_T_EEPiE12block_status], %r57;
$L__BB0_39:
	setp.eq.s32 	%p27, %r1, 3;
	@%p27 bra 	$L__BB0_43;
$L__BB0_40:
	atom.shared.and.b32 	%r58, [%r8+108], %r7;
	and.b32  	%r59, %r58, %r4;
	setp.eq.s32 	%p28, %r59, 0;
	@%p28 bra 	$L__BB0_42;
	mov.b32 	%r60, 1;
	st.shared.u32 	[_ZZ16simple_cand_elimILi3EEvP11SudokuStateIXmlT_T_EEPiE12block_status], %r60;
$L__BB0_42:
	setp.eq.s32 	%p29, %r1, 4;
	@%p29 bra 	$L__BB0_46;
$L__BB0_43:
	atom.shared.and.b32 	%r61, [%r8+144], %r7;
	and.b32  	%r62, %r61, %r4;
	setp.eq.s32 	%p30, %r62, 0;
	@%p30 bra 	$L__BB0_45;
	mov.b32 	%r63, 1;
	st.shared.u32 	[_ZZ16simple_cand_elimILi3EEvP11SudokuStateIXmlT_T_EEPiE12block_status], %r63;
$L__BB0_45:
	setp.eq.s32 	%p31, %r1, 5;
	@%p31 bra 	$L__BB0_49;
$L__BB0_46:
	atom.shared.and.b32 	%r64, [%r8+180], %r7;
	and.b32  	%r65, %r64, %r4;
	setp.eq.s32 	%p32, %r65, 0;
	@%p32 bra 	$L__BB0_48;
	mov.b32 	%r66, 1;
	st.shared.u32 	[_ZZ16simple_cand_elimILi3EEvP11SudokuStateIXmlT_T_EEPiE12block_status], %r66;
$L__BB0_48:
	setp.eq.s32 	%p33, %r1, 6;
	@%p33 bra 	$L__BB0_52;
$L__BB0_49:
	atom.shared.and.b32 	%r67, [%r8+216], %r7;
	and.b32  	%r68, %r67, %r4;
	setp.eq.s32 	%p34, %r68, 0;
	@%p34 bra 	$L__BB0_51;
	mov.b32 	%r69, 1;
	st.shared.u32 	[_ZZ16simple_cand_elimILi3EEvP11SudokuStateIXmlT_T_EEPiE12block_status], %r69;
$L__BB0_51:
	setp.eq.s32 	%p35, %r1, 7;
	@%p35 bra 	$L__BB0_55;
$L__BB0_52:
	atom.shared.and.b32 	%r70, [%r8+252], %r7;
	and.b32  	%r71, %r70, %r4;
	setp.eq.s32 	%p36, %r71, 0;
	@%p36 bra 	$L__BB0_54;
	mov.b32 	%r72, 1;
	st.shared.u32 	[_ZZ16simple_cand_elimILi3EEvP11SudokuStateIXmlT_T_EEPiE12block_status], %r72;
$L__BB0_54:
	setp.eq.s32 	%p37, %r1, 8;
	@%p37 bra 	$L__BB0_57;
$L__BB0_55:
	atom.shared.and.b32 	%r73, [%r8+288], %r7;
	and.b32  	%r74, %r73, %r4;
	setp.eq.s32 	%p38, %r74, 0;
	@%p38 bra 	$L__BB0_57;
	mov.b32 	%r75, 1;
	st.shared.u32 	[_ZZ16simple_cand_elimILi3EEvP11SudokuStateIXmlT_T_EEPiE12block_status], %r75;
$L__BB0_57:
	cvt.u16.u32 	%rs3, %r1;
	mul.hi.u16 	%rs4, %rs3, 21846;
	mul.lo.s16 	%rs5, %rs4, 3;
	sub.s16 	%rs1, %rs3, %rs5;
	cvt.u32.u16 	%r76, %rs1;
	sub.s32 	%r9, %r1, %r76;
	cvt.u16.u32 	%rs6, %r2;
	mul.hi.u16 	%rs7, %rs6, 21846;
	mul.lo.s16 	%rs8, %rs7, 3;
	sub.s16 	%rs2, %rs6, %rs8;
	cvt.u32.u16 	%r77, %rs2;
	sub.s32 	%r10, %r2, %r77;
	mad.lo.s32 	%r79, %r9, 36, %r17;
	or.b32  	%r80, %r76, %r77;
	setp.eq.s32 	%p39, %r80, 0;
	shl.b32 	%r81, %r10, 2;
	add.s32 	%r11, %r79, %r81;
	@%p39 bra 	$L__BB0_60;
	atom.shared.and.b32 	%r82, [%r11], %r7;
	and.b32  	%r83, %r82, %r4;
	setp.eq.s32 	%p40, %r83, 0;
	@%p40 bra 	$L__BB0_60;
	mov.b32 	%r84, 1;
	st.shared.u32 	[_ZZ16simple_cand_elimILi3EEvP11SudokuStateIXmlT_T_EEPiE12block_status], %r84;
$L__BB0_60:
	setp.eq.s16 	%p41, %rs1, 0;
	add.s32 	%r12, %r10, 1;
	setp.eq.s32 	%p42, %r12, %r2;
	and.pred  	%p43, %p41, %p42;
	@%p43 bra 	$L__BB0_63;
	atom.shared.and.b32 	%r87, [%r11+4], %r7;
	and.b32  	%r88, %r87, %r4;
	setp.eq.s32 	%p44, %r88, 0;
	@%p44 bra 	$L__BB0_63;
	mov.b32 	%r89, 1;
	st.shared.u32 	[_ZZ16simple_cand_elimILi3EEvP11SudokuStateIXmlT_T_EEPiE12block_status], %r89;
$L__BB0_63:
	setp.eq.s16 	%p45, %rs1, 0;
	add.s32 	%r13, %r10, 2;
	setp.eq.s32 	%p46, %r13, %r2;
	and.pred  	%p47, %p45, %p46;
	@%p47 bra 	$L__BB0_66;
	atom.shared.and.b32 	%r92, [%r11+8], %r7;
	and.b32  	%r93, %r92, %r4;
	setp.eq.s32 	%p48, %r93, 0;
	@%p48 bra 	$L__BB0_66;
	mov.b32 	%r94, 1;
	st.shared.u32 	[_ZZ16simple_cand_elimILi3EEvP11SudokuStateIXmlT_T_EEPiE12block_status], %r94;
$L__BB0_66:
	add.s32 	%r14, %r9, 1;
	setp.eq.s32 	%p49, %r14, %r1;
	setp.eq.s16 	%p50, %rs2, 0;
	and.pred  	%p51, %p49, %p50;
	@%p51 bra 	$L__BB0_69;
	atom.shared.and.b32 	%r95, [%r11+36], %r7;
	and.b32  	%r96, %r95, %r4;
	setp.eq.s32 	%p52, %r96, 0;
	@%p52 bra 	$L__BB0_69;
	mov.b32 	%r97, 1;
	st.shared.u32 	[_ZZ16simple_cand_elimILi3EEvP11SudokuStateIXmlT_T_EEPiE12block_status], %r97;
$L__BB0_69:
	setp.eq.s32 	%p53, %r14, %r1;
	setp.eq.s32 	%p54, %r12, %r2;
	and.pred  	%p55, %p53, %p54;
	@%p55 bra 	$L__BB0_72;
	atom.shared.and.b32 	%r99, [%r11+40], %r7;
	and.b32  	%r100, %r99, %r4;
	setp.eq.s32 	%p56, %r100, 0;
	@%p56 bra 	$L__BB0_72;
	mov.b32 	%r101, 1;
	st.shared.u32 	[_ZZ16simple_cand_elimILi3EEvP11SudokuStateIXmlT_T_EEPiE12block_status], %r101;
$L__BB0_72:
	setp.eq.s32 	%p57, %r14, %r1;
	setp.eq.s32 	%p58, %r13, %r2;
	and.pred  	%p59, %p57, %p58;
	@%p59 bra 	$L__BB0_75;
	atom.shared.and.b32 	%r103, [%r11+44], %r7;
	and.b32  	%r104, %r103, %r4;
	setp.eq.s32 	%p60, %r104, 0;
	@%p60 bra 	$L__BB0_75;
	mov.b32 	%r105, 1;
	st.shared.u32 	[_ZZ16simple_cand_elimILi3EEvP11SudokuStateIXmlT_T_EEPiE12block_status], %r105;
$L__BB0_75:
	setp.eq.s16 	%p61, %rs2, 0;
	add.s32 	%r15, %r9, 2;
	setp.eq.s32 	%p62, %r15, %r1;
	and.pred  	%p63, %p62, %p61;
	@%p63 bra 	$L__BB0_78;
	atom.shared.and.b32 	%r106, [%r11+72], %r7;
	and.b32  	%r107, %r106, %r4;
	setp.eq.s32 	%p64, %r107, 0;
	@%p64 bra 	$L__BB0_78;
	mov.b32 	%r108, 1;
	st.shared.u32 	[_ZZ16simple_cand_elimILi3EEvP11SudokuStateIXmlT_T_EEPiE12block_status], %r108;
$L__BB0_78:
	setp.eq.s32 	%p65, %r15, %r1;
	setp.eq.s32 	%p66, %r12, %r2;
	and.pred  	%p67, %p65, %p66;
	@%p67 bra 	$L__BB0_81;
	atom.shared.and.b32 	%r110, [%r11+76], %r7;
	and.b32  	%r111, %r110, %r4;
	setp.eq.s32 	%p68, %r111, 0;
	@%p68 bra 	$L__BB0_81;
	mov.b32 	%r112, 1;
	st.shared.u32 	[_ZZ16simple_cand_elimILi3EEvP11SudokuStateIXmlT_T_EEPiE12block_status], %r112;
$L__BB0_81:
	setp.eq.s32 	%p69, %r15, %r1;
	setp.eq.s32 	%p70, %r13, %r2;
	and.pred  	%p71, %p69, %p70;
	@%p71 bra 	$L__BB0_84;
	atom.shared.and.b32 	%r114, [%r11+80], %r7;
	and.b32  	%r115, %r114, %r4;
	setp.eq.s32 	%p72, %r115, 0;
	@%p72 bra 	$L__BB0_84;
	mov.b32 	%r116, 1;
	st.shared.u32 	[_ZZ16simple_cand_elimILi3EEvP11SudokuStateIXmlT_T_EEPiE12block_status], %r116;
$L__BB0_84:
	setp.ne.s32 	%p73, %r3, 0;
	bar.sync 	0;
	ld.shared.u32 	%r117, [%r6];
	st.global.u32 	[%rd1], %r117;
	@%p73 bra 	$L__BB0_86;
	ld.shared.u32 	%r118, [_ZZ16simple_cand_elimILi3EEvP11SudokuStateIXmlT_T_EEPiE12block_status];
	cvta.to.global.u64 	%rd8, %rd3;
	st.global.u32 	[%rd8], %r118;
$L__BB0_86:
	ret;

}


// ===== COMPILED SASS (sm_100) =====

	.target	sm_100

	.elftype	@"ET_EXEC"


//--------------------- .note.nv.tkinfo           --------------------------
	.section	.note.nv.tkinfo,"",@"SHT_NOTE"
	.sectionflags	@"SHF_NOTE_NV_TKINFO"
	.tkinfo
        /*0018*/ 	.word	0x00000002
        /*0030*/ 	.string	""
        /*0030*/ 	.string	"ptxas"
        /*0030*/ 	.string	"Cuda compilation tools, release 13.0, V13.0.88"
        /*0030*/ 	.string	"Build cuda_13.0.r13.0/compiler.36424714_0"
        /*0030*/ 	.string	"-arch sm_100 -m 64 "



//--------------------- .note.nv.cuinfo           --------------------------
	.section	.note.nv.cuinfo,"",@"SHT_NOTE"
	.sectionflags	@"SHF_NOTE_NV_CUINFO"
        /*0018*/ 	.short	0x0002
        /*001a*/ 	.short	0x0064
        /*001c*/ 	.short	0x0082
	.zero		2


//--------------------- .nv.info                  --------------------------
	.section	.nv.info,"",@"SHT_CUDA_INFO"
	.align	4


	//----- nvinfo : EIATTR_REGCOUNT
	.align		4
        /*0000*/ 	.byte	0x04, 0x2f
        /*0002*/ 	.short	(.L_1 - .L_0)
	.align		4
.L_0:
        /*0004*/ 	.word	index@(_Z16simple_cand_elimILi3EEvP11SudokuStateIXmlT_T_EEPi)
        /*0008*/ 	.word	0x00000012


	//----- nvinfo : EIATTR_FRAME_SIZE
	.align		4
.L_1:
        /*000c*/ 	.byte	0x04, 0x11
        /*000e*/ 	.short	(.L_3 - .L_2)
	.align		4
.L_2:
        /*0010*/ 	.word	index@(_Z16simple_cand_elimILi3EEvP11SudokuStateIXmlT_T_EEPi)
        /*0014*/ 	.word	0x00000000


	//----- nvinfo : EIATTR_MIN_STACK_SIZE
	.align		4
.L_3:
        /*0018*/ 	.byte	0x04, 0x12
        /*001a*/ 	.short	(.L_5 - .L_4)
	.align		4
.L_4:
        /*001c*/ 	.word	index@(_Z16simple_cand_elimILi3EEvP11SudokuStateIXmlT_T_EEPi)
        /*0020*/ 	.word	0x00000000
.L_5:


//--------------------- .nv.compat                --------------------------
	.section	.nv.compat,"",@"SHT_CUDA_COMPAT_INFO"
	.align	4
        /*0000*/ 	.byte	0x02, 0x09, 0x00, 0x00, 0x02, 0x02, 0x01, 0x00, 0x02, 0x05, 0x05, 0x00, 0x03, 0x07, 0x01, 0x01
        /*0010*/ 	.byte	0x02, 0x03, 0x00, 0x00, 0x02, 0x06, 0x01, 0x00, 0x04, 0x0b, 0x08, 0x00, 0x09, 0x00, 0x00, 0x00
        /*0020*/ 	.byte	0x00, 0x00, 0x00, 0x00


//--------------------- .nv.info._Z16simple_cand_elimILi3EEvP11SudokuStateIXmlT_T_EEPi --------------------------
	.section	.nv.info._Z16simple_cand_elimILi3EEvP11SudokuStateIXmlT_T_EEPi,"",@"SHT_CUDA_INFO"
	.sectionflags	@""
	.align	4


	//----- nvinfo : EIATTR_CUDA_API_VERSION
	.align		4
        /*0000*/ 	.byte	0x04, 0x37
        /*0002*/ 	.short	(.L_7 - .L_6)
.L_6:
        /*0004*/ 	.word	0x00000082


	//----- nvinfo : EIATTR_KPARAM_INFO
	.align		4
.L_7:
        /*0008*/ 	.byte	0x04, 0x17
        /*000a*/ 	.short	(.L_9 - .L_8)
.L_8:
        /*000c*/ 	.word	0x00000000
        /*0010*/ 	.short	0x0001
        /*0012*/ 	.short	0x0008
        /*0014*/ 	.byte	0x00, 0xf5, 0x21, 0x00


	//----- nvinfo : EIATTR_KPARAM_INFO
	.align		4
.L_9:
        /*0018*/ 	.byte	0x04, 0x17
        /*001a*/ 	.short	(.L_11 - .L_10)
.L_10:
        /*001c*/ 	.word	0x00000000
        /*0020*/ 	.short	0x0000
        /*0022*/ 	.short	0x0000
        /*0024*/ 	.byte	0x00, 0xf5, 0x21, 0x00


	//----- nvinfo : EIATTR_SPARSE_MMA_MASK
	.align		4
.L_11:
        /*0028*/ 	.byte	0x03, 0x50
        /*002a*/ 	.short	0x0000


	//----- nvinfo : EIATTR_MAXREG_COUNT
	.align		4
        /*002c*/ 	.byte	0x03, 0x1b
        /*002e*/ 	.short	0x00ff


	//----- nvinfo : EIATTR_NUM_BARRIERS
	.align		4
        /*0030*/ 	.byte	0x02, 0x4c
        /*0032*/ 	.byte	0x01
	.zero		1


	//----- nvinfo : EIATTR_MERCURY_ISA_VERSION
	.align		4
        /*0034*/ 	.byte	0x03, 0x5f
        /*0036*/ 	.short	0x0101


	//----- nvinfo : EIATTR_VRC_CTA_INIT_COUNT
	.align		4
        /*0038*/ 	.byte	0x02, 0x4a
	.zero		1
	.zero		1


	//----- nvinfo : EIATTR_EXIT_INSTR_OFFSETS
	.align		4
        /*003c*/ 	.byte	0x04, 0x1c
        /*003e*/ 	.short	(.L_13 - .L_12)


	//   ....[0]....
.L_12:
        /*0040*/ 	.word	0x00000f80


	//   ....[1]....
        /*0044*/ 	.word	0x00000fc0


	//----- nvinfo : EIATTR_CRS_STACK_SIZE
	.align		4
.L_13:
        /*0048*/ 	.byte	0x04, 0x1e
        /*004a*/ 	.short	(.L_15 - .L_14)
.L_14:
        /*004c*/ 	.word	0x00000000


	//----- nvinfo : EIATTR_CBANK_PARAM_SIZE
	.align		4
.L_15:
        /*0050*/ 	.byte	0x03, 0x19
        /*0052*/ 	.short	0x0010


	//----- nvinfo : EIATTR_PARAM_CBANK
	.align		4
        /*0054*/ 	.byte	0x04, 0x0a
        /*0056*/ 	.short	(.L_17 - .L_16)
	.align		4
.L_16:
        /*0058*/ 	.word	index@(.nv.constant0._Z16simple_cand_elimILi3EEvP11SudokuStateIXmlT_T_EEPi)
        /*005c*/ 	.short	0x0380
        /*005e*/ 	.short	0x0010


	//----- nvinfo : EIATTR_SW_WAR
	.align		4
.L_17:
        /*0060*/ 	.byte	0x04, 0x36
        /*0062*/ 	.short	(.L_19 - .L_18)
.L_18:
        /*0064*/ 	.word	0x00000008
.L_19:


//--------------------- .nv.callgraph             --------------------------
	.section	.nv.callgraph,"",@"SHT_CUDA_CALLGRAPH"
	.align	4
	.sectionentsize	8
	.align		4
        /*0000*/ 	.word	0x00000000
	.align		4
        /*0004*/ 	.word	0xffffffff
	.align		4
        /*0008*/ 	.word	0x00000000
	.align		4
        /*000c*/ 	.word	0xfffffffe
	.align		4
        /*0010*/ 	.word	0x00000000
	.align		4
        /*0014*/ 	.word	0xfffffffd
	.align		4
        /*0018*/ 	.word	0x00000000
	.align		4
        /*001c*/ 	.word	0xfffffffc


//--------------------- .text._Z16simple_cand_elimILi3EEvP11SudokuStateIXmlT_T_EEPi --------------------------
	.section	.text._Z16simple_cand_elimILi3EEvP11SudokuStateIXmlT_T_EEPi,"ax",@progbits
	.align	128
        .global         _Z16simple_cand_elimILi3EEvP11SudokuStateIXmlT_T_EEPi
        .type           _Z16simple_cand_elimILi3EEvP11SudokuStateIXmlT_T_EEPi,@function
        .size           _Z16simple_cand_elimILi3EEvP11SudokuStateIXmlT_T_EEPi,(.L_x_41 - _Z16simple_cand_elimILi3EEvP11SudokuStateIXmlT_T_EEPi)
        .other          _Z16simple_cand_elimILi3EEvP11SudokuStateIXmlT_T_EEPi,@"STO_CUDA_ENTRY STV_DEFAULT"
_Z16simple_cand_elimILi3EEvP11SudokuStateIXmlT_T_EEPi:
.text._Z16simple_cand_elimILi3EEvP11SudokuStateIXmlT_T_EEPi:
[----:B------:R-:W-:Y:S01]  /*0000*/  LDC R1, c[0x0][0x37c] ;  /* 0x0000df00ff017b82 */ /* 0x000fe20000000800 */
[----:B------:R-:W0:Y:S07]  /*0010*/  S2R R0, SR_TID.X ;  /* 0x0000000000007919 */ /* 0x000e2e0000002100 */
[----:B------:R-:W0:Y:S01]  /*0020*/  LDC.64 R2, c[0x0][0x380] ;  /* 0x0000e000ff027b82 */ /* 0x000e220000000a00 */
[----:B------:R-:W1:Y:S01]  /*0030*/  LDCU.64 UR4, c[0x0][0x358] ;  /* 0x00006b00ff0477ac */ /* 0x000e620008000a00 */
[----:B------:R-:W2:Y:S01]  /*0040*/  S2R R5, SR_TID.Y ;  /* 0x0000000000057919 */ /* 0x000ea20000002200 */
[----:B0-----:R-:W-:-:S04]  /*0050*/  IMAD.WIDE.U32 R2, R0, 0x24, R2 ;  /* 0x0000002400027825 */ /* 0x001fc800078e0002 */
[----:B--2---:R-:W-:-:S05]  /*0060*/  IMAD.WIDE.U32 R2, R5, 0x4, R2 ;  /* 0x0000000405027825 */ /* 0x004fca00078e0002 */
[----:B-1----:R-:W2:Y:S01]  /*0070*/  LDG.E R4, desc[UR4][R2.64] ;  /* 0x0000000402047981 */ /* 0x002ea2000c1e1900 */
[----:B------:R-:W-:Y:S01]  /*0080*/  MOV R6, 0x400 ;  /* 0x0000040000067802 */ /* 0x000fe20000000f00 */
[----:B------:R-:W-:Y:S01]  /*0090*/  BSSY.RECONVERGENT B0, `(.L_x_0) ;  /* 0x00000e9000007945 */ /* 0x000fe20003800200 */
[----:B------:R-:W0:Y:S02]  /*00a0*/  S2R R7, SR_CgaCtaId ;  /* 0x0000000000077919 */ /* 0x000e240000008800 */
[----:B0-----:R-:W-:Y:S02]  /*00b0*/  LEA R6, R7, R6, 0x18 ;  /* 0x0000000607067211 */ /* 0x001fe400078ec0ff */
[----:B------:R-:W-:-:S03]  /*00c0*/  LOP3.LUT P0, R7, R0, RZ, R5, 0xfa, !PT ;  /* 0x000000ff00077212 */ /* 0x000fc6000780fa05 */
[----:B------:R-:W-:-:S04]  /*00d0*/  IMAD R11, R0, 0x24, R6 ;  /* 0x00000024000b7824 */ /* 0x000fc800078e0206 */
[----:B------:R-:W-:-:S06]  /*00e0*/  IMAD R9, R5, 0x4, R11 ;  /* 0x0000000405097824 */ /* 0x000fcc00078e020b */
[----:B------:R0:W-:Y:S01]  /*00f0*/  @!P0 STS [R6+0x144], RZ ;  /* 0x000144ff06008388 */ /* 0x0001e20000000800 */
[----:B--2---:R-:W1:Y:S03]  /*0100*/  POPC R8, R4 ;  /* 0x0000000400087309 */ /* 0x004e660000000000 */
[----:B------:R0:W-:Y:S01]  /*0110*/  STS [R9], R4 ;  /* 0x0000000409007388 */ /* 0x0001e20000000800 */
[----:B------:R-:W-:Y:S01]  /*0120*/  BAR.SYNC.DEFER_BLOCKING 0x0 ;  /* 0x0000000000007b1d */ /* 0x000fe20000010000 */
[----:B-1----:R-:W-:-:S13]  /*0130*/  ISETP.NE.AND P0, PT, R8, 0x1, PT ;  /* 0x000000010800780c */ /* 0x002fda0003f05270 */
[----:B0-----:R-:W-:Y:S05]  /*0140*/  @P0 BRA `(.L_x_1) ;  /* 0x0000000c00740947 */ /* 0x001fea0003800000 */
[----:B------:R-:W-:Y:S01]  /*0150*/  ISETP.NE.AND P0, PT, R5, RZ, PT ;  /* 0x000000ff0500720c */ /* 0x000fe20003f05270 */
[----:B------:R-:W-:Y:S04]  /*0160*/  BSSY.RECONVERGENT B1, `(.L_x_2) ;  /* 0x000003a000017945 */ /* 0x000fe80003800200 */
[----:B------:R-:W-:Y:S01]  /*0170*/  BSSY.RELIABLE B2, `(.L_x_3) ;  /* 0x0000034000027945 */ /* 0x000fe20003800100 */
[----:B------:R-:W-:-:S07]  /*0180*/  LOP3.LUT R8, RZ, R4, RZ, 0x33, !PT ;  /* 0x00000004ff087212 */ /* 0x000fce00078e33ff */
[----:B------:R-:W-:Y:S05]  /*0190*/  @!P0 BRA `(.L_x_4) ;  /* 0x0000000000188947 */ /* 0x000fea0003800000 */
[----:B------:R-:W0:Y:S02]  /*01a0*/  ATOMS.AND R13, [R11], R8 ;  /* 0x000000080b0d738c */ /* 0x000e240002800000 */
[----:B0-----:R-:W-:-:S13]  /*01b0*/  LOP3.LUT P0, RZ, R13, R4, RZ, 0xc0, !PT ;  /* 0x000000040dff7212 */ /* 0x001fda000780c0ff */
[----:B------:R-:W-:-:S05]  /*01c0*/  @P0 IMAD.MOV.U32 R13, RZ, RZ, 0x1 ;  /* 0x00000001ff0d0424 */ /* 0x000fca00078e00ff */
[----:B------:R0:W-:Y:S01]  /*01d0*/  @P0 STS [R6+0x144], R13 ;  /* 0x0001440d06000388 */ /* 0x0001e20000000800 */
[----:B------:R-:W-:-:S13]  /*01e0*/  ISETP.NE.AND P0, PT, R5, 0x1, PT ;  /* 0x000000010500780c */ /* 0x000fda0003f05270 */
[----:B0-----:R-:W-:Y:S05]  /*01f0*/  @!P0 BRA `(.L_x_5) ;  /* 0x0000000000188947 */ /* 0x001fea0003800000 */
.L_x_4:
[----:B------:R-:W0:Y:S02]  /*0200*/  ATOMS.AND R13, [R11+0x4], R8 ;  /* 0x000004080b0d738c */ /* 0x000e240002800000 */
[----:B0-----:R-:W-:-:S13]  /*0210*/  LOP3.LUT P0, RZ, R13, R4, RZ, 0xc0, !PT ;  /* 0x000000040dff7212 */ /* 0x001fda000780c0ff */
[----:B------:R-:W-:-:S05]  /*0220*/  @P0 IMAD.MOV.U32 R13, RZ, RZ, 0x1 ;  /* 0x00000001ff0d0424 */ /* 0x000fca00078e00ff */
[----:B------:R0:W-:Y:S01]  /*0230*/  @P0 STS [R6+0x144], R13 ;  /* 0x0001440d06000388 */ /* 0x0001e20000000800 */
[----:B------:R-:W-:-:S13]  /*0240*/  ISETP.NE.AND P0, PT, R5, 0x2, PT ;  /* 0x000000020500780c */ /* 0x000fda0003f05270 */
[----:B0-----:R-:W-:Y:S05]  /*0250*/  @!P0 BRA `(.L_x_6) ;  /* 0x0000000000188947 */ /* 0x001fea0003800000 */
.L_x_5:
[----:B------:R-:W0:Y:S02]  /*0260*/  ATOMS.AND R13, [R11+0x8], R8 ;  /* 0x000008080b0d738c */ /* 0x000e240002800000 */
[----:B0-----:R-:W-:-:S13]  /*0270*/  LOP3.LUT P0, RZ, R13, R4, RZ, 0xc0, !PT ;  /* 0x000000040dff7212 */ /* 0x001fda000780c0ff */
[----:B------:R-:W-:-:S05]  /*0280*/  @P0 IMAD.MOV.U32 R13, RZ, RZ, 0x1 ;  /* 0x00000001ff0d0424 */ /* 0x000fca00078e00ff */
[----:B------:R0:W-:Y:S01]  /*0290*/  @P0 STS [R6+0x144], R13 ;  /* 0x0001440d06000388 */ /* 0x0001e20000000800 */
[----:B------:R-:W-:-:S13]  /*02a0*/  ISETP.NE.AND P0, PT, R5, 0x3, PT ;  /* 0x000000030500780c */ /* 0x000fda0003f05270 */
[----:B0-----:R-:W-:Y:S05]  /*02b0*/  @!P0 BRA `(.L_x_7) ;  /* 0x0000000000188947 */ /* 0x001fea0003800000 */
.L_x_6:
[----:B------:R-:W0:Y:S02]  /*02c0*/  ATOMS.AND R13, [R11+0xc], R8 ;  /* 0x00000c080b0d738c */ /* 0x000e240002800000 */
[----:B0-----:R-:W-:-:S13]  /*02d0*/  LOP3.LUT P0, RZ, R13, R4, RZ, 0xc0, !PT ;  /* 0x000000040dff7212 */ /* 0x001fda000780c0ff */
[----:B------:R-:W-:-:S05]  /*02e0*/  @P0 IMAD.MOV.U32 R13, RZ, RZ, 0x1 ;  /* 0x00000001ff0d0424 */ /* 0x000fca00078e00ff */
[----:B------:R0:W-:Y:S01]  /*02f0*/  @P0 STS [R6+0x144], R13 ;  /* 0x0001440d06000388 */ /* 0x0001e20000000800 */
[----:B------:R-:W-:-:S13]  /*0300*/  ISETP.NE.AND P0, PT, R5, 0x4, PT ;  /* 0x000000040500780c */ /* 0x000fda0003f05270 */
[----:B0-----:R-:W-:Y:S05]  /*0310*/  @!P0 BRA `(.L_x_8) ;  /* 0x0000000000188947 */ /* 0x001fea0003800000 */
.L_x_7:
[----:B------:R-:W0:Y:S02]  /*0320*/  ATOMS.AND R13, [R11+0x10], R8 ;  /* 0x000010080b0d738c */ /* 0x000e240002800000 */
[----:B0-----:R-:W-:-:S13]  /*0330*/  LOP3.LUT P0, RZ, R13, R4, RZ, 0xc0, !PT ;  /* 0x000000040dff7212 */ /* 0x001fda000780c0ff */
[----:B------:R-:W-:-:S05]  /*0340*/  @P0 IMAD.MOV.U32 R13, RZ, RZ, 0x1 ;  /* 0x00000001ff0d0424 */ /* 0x000fca00078e00ff */
[----:B------:R0:W-:Y:S01]  /*0350*/  @P0 STS [R6+0x144], R13 ;  /* 0x0001440d06000388 */ /* 0x0001e20000000800 */
[----:B------:R-:W-:-:S13]  /*0360*/  ISETP.NE.AND P0, PT, R5, 0x5, PT ;  /* 0x000000050500780c */ /* 0x000fda0003f05270 */
[----:B0-----:R-:W-:Y:S05]  /*0370*/  @!P0 BRA `(.L_x_9) ;  /* 0x0000000000188947 */ /* 0x001fea0003800000 */
.L_x_8:
[----:B------:R-:W0:Y:S02]  /*0380*/  ATOMS.AND R13, [R11+0x14], R8 ;  /* 0x000014080b0d738c */ /* 0x000e240002800000 */
[----:B0-----:R-:W-:-:S13]  /*0390*/  LOP3.LUT P0, RZ, R13, R4, RZ, 0xc0, !PT ;  /* 0x000000040dff7212 */ /* 0x001fda000780c0ff */
[----:B------:R-:W-:-:S05]  /*03a0*/  @P0 IMAD.MOV.U32 R13, RZ, RZ, 0x1 ;  /* 0x00000001ff0d0424 */ /* 0x000fca00078e00ff */
[----:B------:R0:W-:Y:S01]  /*03b0*/  @P0 STS [R6+0x144], R13 ;  /* 0x0001440d06000388 */ /* 0x0001e20000000800 */
[----:B------:R-:W-:-:S13]  /*03c0*/  ISETP.NE.AND P0, PT, R5, 0x6, PT ;  /* 0x000000060500780c */ /* 0x000fda0003f05270 */
[----:B0-----:R-:W-:Y:S05]  /*03d0*/  @!P0 BRA `(.L_x_10) ;  /* 0x0000000000188947 */ /* 0x001fea0003800000 */
.L_x_9:
[----:B------:R-:W0:Y:S02]  /*03e0*/  ATOMS.AND R13, [R11+0x18], R8 ;  /* 0x000018080b0d738c */ /* 0x000e240002800000 */
[----:B0-----:R-:W-:-:S13]  /*03f0*/  LOP3.LUT P0, RZ, R13, R4, RZ, 0xc0, !PT ;  /* 0x000000040dff7212 */ /* 0x001fda000780c0ff */
[----:B------:R-:W-:-:S05]  /*0400*/  @P0 IMAD.MOV.U32 R13, RZ, RZ, 0x1 ;  /* 0x00000001ff0d0424 */ /* 0x000fca00078e00ff */
[----:B------:R0:W-:Y:S01]  /*0410*/  @P0 STS [R6+0x144], R13 ;  /* 0x0001440d06000388 */ /* 0x0001e20000000800 */
[----:B------:R-:W-:-:S13]  /*0420*/  ISETP.NE.AND P0, PT, R5, 0x7, PT ;  /* 0x000000070500780c */ /* 0x000fda0003f05270 */
[----:B0-----:R-:W-:Y:S05]  /*0430*/  @!P0 BRA `(.L_x_11) ;  /* 0x00000000001c8947 */ /* 0x001fea0003800000 */
.L_x_10:
[----:B------:R-:W0:Y:S02]  /*0440*/  ATOMS.AND R13, [R11+0x1c], R8 ;  /* 0x00001c080b0d738c */ /* 0x000e240002800000 */
[----:B0-----:R-:W-:-:S13]  /*0450*/  LOP3.LUT P0, RZ, R13, R4, RZ, 0xc0, !PT ;  /* 0x000000040dff7212 */ /* 0x001fda000780c0ff */
[----:B------:R-:W-:-:S05]  /*0460*/  @P0 IMAD.MOV.U32 R13, RZ, RZ, 0x1 ;  /* 0x00000001ff0d0424 */ /* 0x000fca00078e00ff */
[----:B------:R0:W-:Y:S01]  /*0470*/  @P0 STS [R6+0x144], R13 ;  /* 0x0001440d06000388 */ /* 0x0001e20000000800 */
[----:B------:R-:W-:-:S13]  /*0480*/  ISETP.NE.AND P0, PT, R5, 0x8, PT ;  /* 0x000000080500780c */ /* 0x000fda0003f05270 */
[----:B------:R-:W-:Y:S05]  /*0490*/  @!P0 BREAK.RELIABLE B2 ;  /* 0x0000000000028942 */ /* 0x000fea0003800100 */
[----:B0-----:R-:W-:Y:S05]  /*04a0*/  @!P0 BRA `(.L_x_12) ;  /* 0x0000000000148947 */ /* 0x001fea0003800000 */
.L_x_11:
[----:B------:R-:W-:Y:S05]  /*04b0*/  BSYNC.RELIABLE B2 ;  /* 0x0000000000027941 */ /* 0x000fea0003800100 */
.L_x_3:
[----:B------:R-:W0:Y:S02]  /*04c0*/  ATOMS.AND R11, [R11+0x20], R8 ;  /* 0x000020080b0b738c */ /* 0x000e240002800000 */
[----:B0-----:R-:W-:-:S13]  /*04d0*/  LOP3.LUT P0, RZ, R11, R4, RZ, 0xc0, !PT ;  /* 0x000000040bff7212 */ /* 0x001fda000780c0ff */
[----:B------:R-:W-:-:S05]  /*04e0*/  @P0 IMAD.MOV.U32 R13, RZ, RZ, 0x1 ;  /* 0x00000001ff0d0424 */ /* 0x000fca00078e00ff */
[----:B------:R0:W-:Y:S02]  /*04f0*/  @P0 STS [R6+0x144], R13 ;  /* 0x0001440d06000388 */ /* 0x0001e40000000800 */
.L_x_12:
[----:B------:R-:W-:Y:S05]  /*0500*/  BSYNC.RECONVERGENT B1 ;  /* 0x0000000000017941 */ /* 0x000fea0003800200 */
.L_x_2:
[----:B------:R-:W-:Y:S01]  /*0510*/  ISETP.NE.AND P0, PT, R0, RZ, PT ;  /* 0x000000ff0000720c */ /* 0x000fe20003f05270 */
[----:B------:R-:W-:Y:S04]  /*0520*/  BSSY.RECONVERGENT B1, `(.L_x_13) ;  /* 0x000003a000017945 */ /* 0x000fe80003800200 */
[----:B------:R-:W-:Y:S01]  /*0530*/  BSSY.RELIABLE B2, `(.L_x_14) ;  /* 0x0000034000027945 */ /* 0x000fe20003800100 */
[----:B------:R-:W-:-:S07]  /*0540*/  IMAD R11, R5, 0x4, R6 ;  /* 0x00000004050b7824 */ /* 0x000fce00078e0206 */
[----:B------:R-:W-:Y:S05]  /*0550*/  @!P0 BRA `(.L_x_15) ;  /* 0x0000000000188947 */ /* 0x000fea0003800000 */
[----:B0-----:R-:W0:Y:S02]  /*0560*/  ATOMS.AND R13, [R11], R8 ;  /* 0x000000080b0d738c */ /* 0x001e240002800000 */
[----:B0-----:R-:W-:-:S13]  /*0570*/  LOP3.LUT P0, RZ, R13, R4, RZ, 0xc0, !PT ;  /* 0x000000040dff7212 */ /* 0x001fda000780c0ff */
[----:B------:R-:W-:-:S05]  /*0580*/  @P0 IMAD.MOV.U32 R13, RZ, RZ, 0x1 ;  /* 0x00000001ff0d0424 */ /* 0x000fca00078e00ff */
[----:B------:R1:W-:Y:S01]  /*0590*/  @P0 STS [R6+0x144], R13 ;  /* 0x0001440d06000388 */ /* 0x0003e20000000800 */
[----:B------:R-:W-:-:S13]  /*05a0*/  ISETP.NE.AND P0, PT, R0, 0x1, PT ;  /* 0x000000010000780c */ /* 0x000fda0003f05270 */
[----:B-1----:R-:W-:Y:S05]  /*05b0*/  @!P0 BRA `(.L_x_16) ;  /* 0x0000000000188947 */ /* 0x002fea0003800000 */
.L_x_15:
[----:B0-----:R-:W0:Y:S02]  /*05c0*/  ATOMS.AND R13, [R11+0x24], R8 ;  /* 0x000024080b0d738c */ /* 0x001e240002800000 */
[----:B0-----:R-:W-:-:S13]  /*05d0*/  LOP3.LUT P0, RZ, R13, R4, RZ, 0xc0, !PT ;  /* 0x000000040dff7212 */ /* 0x001fda000780c0ff */
[----:B------:R-:W-:-:S05]  /*05e0*/  @P0 IMAD.MOV.U32 R13, RZ, RZ, 0x1 ;  /* 0x00000001ff0d0424 */ /* 0x000fca00078e00ff */
[----:B------:R0:W-:Y:S01]  /*05f0*/  @P0 STS [R6+0x144], R13 ;  /* 0x0001440d06000388 */ /* 0x0001e20000000800 */
[----:B------:R-:W-:-:S13]  /*0600*/  ISETP.NE.AND P0, PT, R0, 0x2, PT ;  /* 0x000000020000780c */ /* 0x000fda0003f05270 */
[----:B0-----:R-:W-:Y:S05]  /*0610*/  @!P0 BRA `(.L_x_17) ;  /* 0x0000000000188947 */ /* 0x001fea0003800000 */
.L_x_16:
[----:B------:R-:W0:Y:S02]  /*0620*/  ATOMS.AND R13, [R11+0x48], R8 ;  /* 0x000048080b0d738c */ /* 0x000e240002800000 */
[----:B0-----:R-:W-:-:S13]  /*0630*/  LOP3.LUT P0, RZ, R13, R4, RZ, 0xc0, !PT ;  /* 0x000000040dff7212 */ /* 0x001fda000780c0ff */
[----:B------:R-:W-:-:S05]  /*0640*/  @P0 IMAD.MOV.U32 R13, RZ, RZ, 0x1 ;  /* 0x00000001ff0d0424 */ /* 0x000fca00078e00ff */
[----:B------:R0:W-:Y:S01]  /*0650*/  @P0 STS [R6+0x144], R13 ;  /* 0x0001440d06000388 */ /* 0x0001e20000000800 */
[----:B------:R-:W-:-:S13]  /*0660*/  ISETP.NE.AND P0, PT, R0, 0x3, PT ;  /* 0x000000030000780c */ /* 0x000fda0003f05270 */
[----:B0-----:R-:W-:Y:S05]  /*0670*/  @!P0 BRA `(.L_x_18) ;  /* 0x0000000000188947 */ /* 0x001fea0003800000 */
.L_x_17:
[----:B------:R-:W0:Y:S02]  /*0680*/  ATOMS.AND R13, [R11+0x6c], R8 ;  /* 0x00006c080b0d738c */ /* 0x000e240002800000 */
[----:B0-----:R-:W-:-:S13]  /*0690*/  LOP3.LUT P0, RZ, R13, R4, RZ, 0xc0, !PT ;  /* 0x000000040dff7212 */ /* 0x001fda000780c0ff */
[----:B------:R-:W-:-:S05]  /*06a0*/  @P0 IMAD.MOV.U32 R13, RZ, RZ, 0x1 ;  /* 0x00000001ff0d0424 */ /* 0x000fca00078e00ff */
[----:B------:R0:W-:Y:S01]  /*06b0*/  @P0 STS [R6+0x144], R13 ;  /* 0x0001440d06000388 */ /* 0x0001e20000000800 */
[----:B------:R-:W-:-:S13]  /*06c0*/  ISETP.NE.AND P0, PT, R0, 0x4, PT ;  /* 0x000000040000780c */ /* 0x000fda0003f05270 */
[----:B0-----:R-:W-:Y:S05]  /*06d0*/  @!P0 BRA `(.L_x_19) ;  /* 0x0000000000188947 */ /* 0x001fea0003800000 */
.L_x_18:
[----:B------:R-:W0:Y:S02]  /*06e0*/  ATOMS.AND R13, [R11+0x90], R8 ;  /* 0x000090080b0d738c */ /* 0x000e240002800000 */
[----:B0-----:R-:W-:-:S13]  /*06f0*/  LOP3.LUT P0, RZ, R13, R4, RZ, 0xc0, !PT ;  /* 0x000000040dff7212 */ /* 0x001fda000780c0ff */
[----:B------:R-:W-:-:S05]  /*0700*/  @P0 IMAD.MOV.U32 R13, RZ, RZ, 0x1 ;  /* 0x00000001ff0d0424 */ /* 0x000fca00078e00ff */
[----:B------:R0:W-:Y:S01]  /*0710*/  @P0 STS [R6+0x144], R13 ;  /* 0x0001440d06000388 */ /* 0x0001e20000000800 */
[----:B------:R-:W-:-:S13]  /*0720*/  ISETP.NE.AND P0, PT, R0, 0x5, PT ;  /* 0x000000050000780c */ /* 0x000fda0003f05270 */
[----:B0-----:R-:W-:Y:S05]  /*0730*/  @!P0 BRA `(.L_x_20) ;  /* 0x0000000000188947 */ /* 0x001fea0003800000 */
.L_x_19:
[----:B------:R-:W0:Y:S02]  /*0740*/  ATOMS.AND R13, [R11+0xb4], R8 ;  /* 0x0000b4080b0d738c */ /* 0x000e240002800000 */
[----:B0-----:R-:W-:-:S13]  /*0750*/  LOP3.LUT P0, RZ, R13, R4, RZ, 0xc0, !PT ;  /* 0x000000040dff7212 */ /* 0x001fda000780c0ff */
[----:B------:R-:W-:-:S05]  /*0760*/  @P0 IMAD.MOV.U32 R13, RZ, RZ, 0x1 ;  /* 0x00000001ff0d0424 */ /* 0x000fca00078e00ff */
[----:B------:R0:W-:Y:S01]  /*0770*/  @P0 STS [R6+0x144], R13 ;  /* 0x0001440d06000388 */ /* 0x0001e20000000800 */
[----:B------:R-:W-:-:S13]  /*0780*/  ISETP.NE.AND P0, PT, R0, 0x6, PT ;  /* 0x000000060000780c */ /* 0x000fda0003f05270 */
[----:B0-----:R-:W-:Y:S05]  /*0790*/  @!P0 BRA `(.L_x_21) ;  /* 0x0000000000188947 */ /* 0x001fea0003800000 */
.L_x_20:
[----:B------:R-:W0:Y:S02]  /*07a0*/  ATOMS.AND R13, [R11+0xd8], R8 ;  /* 0x0000d8080b0d738c */ /* 0x000e240002800000 */
[----:B0-----:R-:W-:-:S13]  /*07b0*/  LOP3.LUT P0, RZ, R13, R4, RZ, 0xc0, !PT ;  /* 0x000000040dff7212 */ /* 0x001fda000780c0ff */
[----:B------:R-:W-:-:S05]  /*07c0*/  @P0 IMAD.MOV.U32 R13, RZ, RZ, 0x1 ;  /* 0x00000001ff0d0424 */ /* 0x000fca00078e00ff */
[----:B------:R0:W-:Y:S01]  /*07d0*/  @P0 STS [R6+0x144], R13 ;  /* 0x0001440d06000388 */ /* 0x0001e20000000800 */
[----:B------:R-:W-:-:S13]  /*07e0*/  ISETP.NE.AND P0, PT, R0, 0x7, PT ;  /* 0x000000070000780c */ /* 0x000fda0003f05270 */
[----:B0-----:R-:W-:Y:S05]  /*07f0*/  @!P0 BRA `(.L_x_22) ;  /* 0x00000000001c8947 */ /* 0x001fea0003800000 */
.L_x_21:
[----:B------:R-:W0:Y:S02]  /*0800*/  ATOMS.AND R13, [R11+0xfc], R8 ;  /* 0x0000fc080b0d738c */ /* 0x000e240002800000 */
[----:B0-----:R-:W-:-:S13]  /*0810*/  LOP3.LUT P0, RZ, R13, R4, RZ, 0xc0, !PT ;  /* 0x000000040dff7212 */ /* 0x001fda000780c0ff */
[----:B------:R-:W-:-:S05]  /*0820*/  @P0 IMAD.MOV.U32 R13, RZ, RZ, 0x1 ;  /* 0x00000001ff0d0424 */ /* 0x000fca00078e00ff */
[----:B------:R0:W-:Y:S01]  /*0830*/  @P0 STS [R6+0x144], R13 ;  /* 0x0001440d06000388 */ /* 0x0001e20000000800 */
[----:B------:R-:W-:-:S13]  /*0840*/  ISETP.NE.AND P0, PT, R0, 0x8, PT ;  /* 0x000000080000780c */ /* 0x000fda0003f05270 */
[----:B------:R-:W-:Y:S05]  /*0850*/  @!P0 BREAK.RELIABLE B2 ;  /* 0x0000000000028942 */ /* 0x000fea0003800100 */
[----:B0-----:R-:W-:Y:S05]  /*0860*/  @!P0 BRA `(.L_x_23) ;  /* 0x0000000000148947 */ /* 0x001fea0003800000 */
.L_x_22:
[----:B------:R-:W-:Y:S05]  /*0870*/  BSYNC.RELIABLE B2 ;  /* 0x0000000000027941 */ /* 0x000fea0003800100 */
.L_x_14:
[----:B------:R-:W0:Y:S02]  /*0880*/  ATOMS.AND R11, [R11+0x120], R8 ;  /* 0x000120080b0b738c */ /* 0x000e240002800000 */
[----:B0-----:R-:W-:-:S13]  /*0890*/  LOP3.LUT P0, RZ, R11, R4, RZ, 0xc0, !PT ;  /* 0x000000040bff7212 */ /* 0x001fda000780c0ff */
[----:B------:R-:W-:-:S05]  /*08a0*/  @P0 IMAD.MOV.U32 R13, RZ, RZ, 0x1 ;  /* 0x00000001ff0d0424 */ /* 0x000fca00078e00ff */
[----:B------:R0:W-:Y:S02]  /*08b0*/  @P0 STS [R6+0x144], R13 ;  /* 0x0001440d06000388 */ /* 0x0001e40000000800 */
.L_x_23:
[----:B------:R-:W-:Y:S05]  /*08c0*/  BSYNC.RECONVERGENT B1 ;  /* 0x0000000000017941 */ /* 0x000fea0003800200 */
.L_x_13:
[----:B------:R-:W-:Y:S01]  /*08d0*/  LOP3.LUT R11, R5, 0xffff, RZ, 0xc0, !PT ;  /* 0x0000ffff050b7812 */ /* 0x000fe200078ec0ff */
[----:B------:R-:W-:Y:S01]  /*08e0*/  BSSY.RECONVERGENT B1, `(.L_x_24) ;  /* 0x0000027000017945 */ /* 0x000fe20003800200 */
[----:B------:R-:W-:-:S03]  /*08f0*/  LOP3.LUT R10, R0, 0xffff, RZ, 0xc0, !PT ;  /* 0x0000ffff000a7812 */ /* 0x000fc600078ec0ff */
[----:B------:R-:W-:Y:S02]  /*0900*/  IMAD R11, R11, 0x5556, RZ ;  /* 0x000055560b0b7824 */ /* 0x000fe400078e02ff */
[----:B------:R-:W-:-:S03]  /*0910*/  IMAD R10, R10, 0x5556, RZ ;  /* 0x000055560a0a7824 */ /* 0x000fc600078e02ff */
[----:B------:R-:W-:Y:S02]  /*0920*/  SHF.R.U32.HI R11, RZ, 0x10, R11 ;  /* 0x00000010ff0b7819 */ /* 0x000fe4000001160b */
[----:B------:R-:W-:Y:S02]  /*0930*/  SHF.R.U32.HI R10, RZ, 0x10, R10 ;  /* 0x00000010ff0a7819 */ /* 0x000fe4000001160a */
[----:B------:R-:W-:Y:S02]  /*0940*/  PRMT R11, R11, 0x9910, RZ ;  /* 0x000099100b0b7816 */ /* 0x000fe400000000ff */
[----:B------:R-:W-:-:S03]  /*0950*/  PRMT R10, R10, 0x9910, RZ ;  /* 0x000099100a0a7816 */ /* 0x000fc600000000ff */
[----:B------:R-:W-:Y:S02]  /*0960*/  IMAD R11, R11, 0x3, RZ ;  /* 0x000000030b0b7824 */ /* 0x000fe400078e02ff */
[----:B------:R-:W-:Y:S02]  /*0970*/  IMAD R10, R10, 0x3, RZ ;  /* 0x000000030a0a7824 */ /* 0x000fe400078e02ff */
[----:B------:R-:W-:Y:S02]  /*0980*/  IMAD.MOV R12, RZ, RZ, -R11 ;  /* 0x000000ffff0c7224 */ /* 0x000fe400078e0a0b */
[----:B------:R-:W-:-:S03]  /*0990*/  IMAD.MOV R10, RZ, RZ, -R10 ;  /* 0x000000ffff0a7224 */ /* 0x000fc600078e0a0a */
[----:B------:R-:W-:Y:S02]  /*09a0*/  PRMT R12, R12, 0x7710, RZ ;  /* 0x000077100c0c7816 */ /* 0x000fe400000000ff */
[----:B------:R-:W-:-:S03]  /*09b0*/  PRMT R11, R10, 0x7710, RZ ;  /* 0x000077100a0b7816 */ /* 0x000fc600000000ff */
[----:B0-----:R-:W-:Y:S02]  /*09c0*/  IMAD.IADD R13, R12, 0x1, R5 ;  /* 0x000000010c0d7824 */ /* 0x001fe400078e0205 */
[----:B------:R-:W-:-:S03]  /*09d0*/  IMAD.IADD R10, R11, 0x1, R0 ;  /* 0x000000010b0a7824 */ /* 0x000fc600078e0200 */
[C---:B------:R-:W-:Y:S02]  /*09e0*/  LOP3.LUT R12, R13.reuse, 0xffff, RZ, 0xc0, !PT ;  /* 0x0000ffff0d0c7812 */ /* 0x040fe400078ec0ff */
[C---:B------:R-:W-:Y:S02]  /*09f0*/  PRMT R14, R10.reuse, 0x9910, RZ ;  /* 0x000099100a0e7816 */ /* 0x040fe400000000ff */
[----:B------:R-:W-:Y:S01]  /*0a00*/  LOP3.LUT P4, RZ, R13, 0xffff, R10, 0xc8, !PT ;  /* 0x0000ffff0dff7812 */ /* 0x000fe2000788c80a */
[----:B------:R-:W-:Y:S01]  /*0a10*/  IMAD.IADD R12, R5, 0x1, -R12 ;  /* 0x00000001050c7824 */ /* 0x000fe200078e0a0c */
[----:B------:R-:W-:Y:S02]  /*0a20*/  LOP3.LUT R11, R10, 0xffff, RZ, 0xc0, !PT ;  /* 0x0000ffff0a0b7812 */ /* 0x000fe400078ec0ff */
[----:B------:R-:W-:Y:S01]  /*0a30*/  ISETP.EQ.AND P5, PT, R14, RZ, PT ;  /* 0x000000ff0e00720c */ /* 0x000fe20003fa2270 */
[----:B------:R-:W-:Y:S01]  /*0a40*/  VIADD R10, R12, 0x1 ;  /* 0x000000010c0a7836 */ /* 0x000fe20000000000 */
[----:B------:R-:W-:Y:S01]  /*0a50*/  ISETP.EQ.AND P6, PT, R14, RZ, PT ;  /* 0x000000ff0e00720c */ /* 0x000fe20003fc2270 */
[----:B------:R-:W-:Y:S01]  /*0a60*/  VIADD R14, R12, 0x2 ;  /* 0x000000020c0e7836 */ /* 0x000fe20000000000 */
[----:B------:R-:W-:Y:S01]  /*0a70*/  PRMT R13, R13, 0x9910, RZ ;  /* 0x000099100d0d7816 */ /* 0x000fe200000000ff */
[----:B------:R-:W-:Y:S01]  /*0a80*/  IMAD.IADD R11, R0, 0x1, -R11 ;  /* 0x00000001000b7824 */ /* 0x000fe200078e0a0b */
[----:B------:R-:W-:-:S02]  /*0a90*/  ISETP.NE.AND P1, PT, R10, R5, PT ;  /* 0x000000050a00720c */ /* 0x000fc40003f25270 */
[----:B------:R-:W-:Y:S01]  /*0aa0*/  ISETP.NE.AND P2, PT, R14, R5, PT ;  /* 0x000000050e00720c */ /* 0x000fe20003f45270 */
[----:B------:R-:W-:Y:S01]  /*0ab0*/  VIADD R15, R11, 0x1 ;  /* 0x000000010b0f7836 */ /* 0x000fe20000000000 */
[----:B------:R-:W-:Y:S01]  /*0ac0*/  ISETP.NE.AND P0, PT, R13, RZ, PT ;  /* 0x000000ff0d00720c */ /* 0x000fe20003f05270 */
[----:B------:R-:W-:-:S03]  /*0ad0*/  IMAD R5, R11, 0x24, R6 ;  /* 0x000000240b057824 */ /* 0x000fc600078e0206 */
[----:B------:R-:W-:Y:S01]  /*0ae0*/  ISETP.EQ.AND P3, PT, R15, R0, PT ;  /* 0x000000000f00720c */ /* 0x000fe20003f62270 */
[----:B------:R-:W-:Y:S01]  /*0af0*/  IMAD R5, R12, 0x4, R5 ;  /* 0x000000040c057824 */ /* 0x000fe200078e0205 */
[----:B------:R-:W-:Y:S11]  /*0b00*/  @!P4 BRA `(.L_x_25) ;  /* 0x000000000010c947 */ /* 0x000ff60003800000 */
[----:B------:R-:W0:Y:S02]  /*0b10*/  ATOMS.AND R13, [R5], R8 ;  /* 0x00000008050d738c */ /* 0x000e240002800000 */
[----:B0-----:R-:W-:-:S13]  /*0b20*/  LOP3.LUT P4, RZ, R13, R4, RZ, 0xc0, !PT ;  /* 0x000000040dff7212 */ /* 0x001fda000788c0ff */
[----:B------:R-:W-:-:S05]  /*0b30*/  @P4 IMAD.MOV.U32 R13, RZ, RZ, 0x1 ;  /* 0x00000001ff0d4424 */ /* 0x000fca00078e00ff */
[----:B------:R0:W-:Y:S02]  /*0b40*/  @P4 STS [R6+0x144], R13 ;  /* 0x0001440d06004388 */ /* 0x0001e40000000800 */
.L_x_25:
[----:B------:R-:W-:Y:S05]  /*0b50*/  BSYNC.RECONVERGENT B1 ;  /* 0x0000000000017941 */ /* 0x000fea0003800200 */
.L_x_24:
[----:B------:R-:W-:Y:S01]  /*0b60*/  BSSY.RECONVERGENT B1, `(.L_x_26) ;  /* 0x0000007000017945 */ /* 0x000fe20003800200 */
[----:B------:R-:W-:-:S03]  /*0b70*/  ISETP.EQ.AND P4, PT, R15, R0, PT ;  /* 0x000000000f00720c */ /* 0x000fc60003f82270 */
[----:B------:R-:W-:Y:S10]  /*0b80*/  @!P1 BRA P5, `(.L_x_27) ;  /* 0x0000000000109947 */ /* 0x000ff40002800000 */
[----:B0-----:R-:W0:Y:S02]  /*0b90*/  ATOMS.AND R13, [R5+0x4], R8 ;  /* 0x00000408050d738c */ /* 0x001e240002800000 */
[----:B0-----:R-:W-:-:S13]  /*0ba0*/  LOP3.LUT P5, RZ, R13, R4, RZ, 0xc0, !PT ;  /* 0x000000040dff7212 */ /* 0x001fda00078ac0ff */
[----:B------:R-:W-:-:S05]  /*0bb0*/  @P5 IMAD.MOV.U32 R13, RZ, RZ, 0x1 ;  /* 0x00000001ff0d5424 */ /* 0x000fca00078e00ff */
[----:B------:R1:W-:Y:S02]  /*0bc0*/  @P5 STS [R6+0x144], R13 ;  /* 0x0001440d06005388 */ /* 0x0003e40000000800 */
.L_x_27:
[----:B------:R-:W-:Y:S05]  /*0bd0*/  BSYNC.RECONVERGENT B1 ;  /* 0x0000000000017941 */ /* 0x000fea0003800200 */
.L_x_26:
[----:B------:R-:W-:Y:S01]  /*0be0*/  BSSY.RECONVERGENT B1, `(.L_x_28) ;  /* 0x0000008000017945 */ /* 0x000fe20003800200 */
[----:B------:R-:W-:Y:S01]  /*0bf0*/  ISETP.EQ.AND P5, PT, R15, R0, PT ;  /* 0x000000000f00720c */ /* 0x000fe20003fa2270 */
[----:B01----:R-:W-:Y:S02]  /*0c00*/  VIADD R13, R11, 0x2 ;  /* 0x000000020b0d7836 */ /* 0x003fe40000000000 */
[----:B------:R-:W-:Y:S10]  /*0c10*/  @!P2 BRA P6, `(.L_x_29) ;  /* 0x000000000010a947 */ /* 0x000ff40003000000 */
[----:B------:R-:W0:Y:S02]  /*0c20*/  ATOMS.AND R11, [R5+0x8], R8 ;  /* 0x00000808050b738c */ /* 0x000e240002800000 */
[----:B0-----:R-:W-:-:S13]  /*0c30*/  LOP3.LUT P6, RZ, R11, R4, RZ, 0xc0, !PT ;  /* 0x000000040bff7212 */ /* 0x001fda00078cc0ff */
[----:B------:R-:W-:-:S05]  /*0c40*/  @P6 IMAD.MOV.U32 R11, RZ, RZ, 0x1 ;  /* 0x00000001ff0b6424 */ /* 0x000fca00078e00ff */
[----:B------:R0:W-:Y:S02]  /*0c50*/  @P6 STS [R6+0x144], R11 ;  /* 0x0001440b06006388 */ /* 0x0001e40000000800 */
.L_x_29:
[----:B------:R-:W-:Y:S05]  /*0c60*/  BSYNC.RECONVERGENT B1 ;  /* 0x0000000000017941 */ /* 0x000fea0003800200 */
.L_x_28:
[----:B------:R-:W-:Y:S01]  /*0c70*/  BSSY.RECONVERGENT B1, `(.L_x_30) ;  /* 0x0000007000017945 */ /* 0x000fe20003800200 */
[----:B------:R-:W-:-:S03]  /*0c80*/  ISETP.EQ.AND P6, PT, R13, R0, PT ;  /* 0x000000000d00720c */ /* 0x000fc60003fc2270 */
[----:B------:R-:W-:Y:S10]  /*0c90*/  @!P0 BRA P3, `(.L_x_31) ;  /* 0x0000000000108947 */ /* 0x000ff40001800000 */
[----:B0-----:R-:W0:Y:S02]  /*0ca0*/  ATOMS.AND R11, [R5+0x24], R8 ;  /* 0x00002408050b738c */ /* 0x001e240002800000 */
[----:B0-----:R-:W-:-:S13]  /*0cb0*/  LOP3.LUT P3, RZ, R11, R4, RZ, 0xc0, !PT ;  /* 0x000000040bff7212 */ /* 0x001fda000786c0ff */
[----:B------:R-:W-:-:S05]  /*0cc0*/  @P3 IMAD.MOV.U32 R11, RZ, RZ, 0x1 ;  /* 0x00000001ff0b3424 */ /* 0x000fca00078e00ff */
[----:B------:R1:W-:Y:S02]  /*0cd0*/  @P3 STS [R6+0x144], R11 ;  /* 0x0001440b06003388 */ /* 0x0003e40000000800 */
.L_x_31:
[----:B------:R-:W-:Y:S05]  /*0ce0*/  BSYNC.RECONVERGENT B1 ;  /* 0x0000000000017941 */ /* 0x000fea0003800200 */
.L_x_30:
[----:B------:R-:W-:Y:S01]  /*0cf0*/  BSSY.RECONVERGENT B1, `(.L_x_32) ;  /* 0x0000007000017945 */ /* 0x000fe20003800200 */
[----:B------:R-:W-:-:S03]  /*0d00*/  ISETP.EQ.AND P3, PT, R13, R0, PT ;  /* 0x000000000d00720c */ /* 0x000fc60003f62270 */
[----:B------:R-:W-:Y:S10]  /*0d10*/  @!P1 BRA P4, `(.L_x_33) ;  /* 0x0000000000109947 */ /* 0x000ff40002000000 */
[----:B01----:R-:W0:Y:S02]  /*0d20*/  ATOMS.AND R11, [R5+0x28], R8 ;  /* 0x00002808050b738c */ /* 0x003e240002800000 */
[----:B0-----:R-:W-:-:S13]  /*0d30*/  LOP3.LUT P4, RZ, R11, R4, RZ, 0xc0, !PT ;  /* 0x000000040bff7212 */ /* 0x001fda000788c0ff */
[----:B------:R-:W-:-:S05]  /*0d40*/  @P4 IMAD.MOV.U32 R11, RZ, RZ, 0x1 ;  /* 0x00000001ff0b4424 */ /* 0x000fca00078e00ff */
[----:B------:R2:W-:Y:S02]  /*0d50*/  @P4 STS [R6+0x144], R11 ;  /* 0x0001440b06004388 */ /* 0x0005e40000000800 */
.L_x_33:
[----:B------:R-:W-:Y:S05]  /*0d60*/  BSYNC.RECONVERGENT B1 ;  /* 0x0000000000017941 */ /* 0x000fea0003800200 */
.L_x_32:
[----:B------:R-:W-:Y:S01]  /*0d70*/  BSSY.RECONVERGENT B1, `(.L_x_34) ;  /* 0x0000007000017945 */ /* 0x000fe20003800200 */
[----:B------:R-:W-:-:S03]  /*0d80*/  ISETP.EQ.AND P4, PT, R13, R0, PT ;  /* 0x000000000d00720c */ /* 0x000fc60003f82270 */
[----:B------:R-:W-:Y:S10]  /*0d90*/  @!P2 BRA P5, `(.L_x_35) ;  /* 0x000000000010a947 */ /* 0x000ff40002800000 */
[----:B012---:R-:W0:Y:S02]  /*0da0*/  ATOMS.AND R11, [R5+0x2c], R8 ;  /* 0x00002c08050b738c */ /* 0x007e240002800000 */
[----:B0-----:R-:W-:-:S13]  /*0db0*/  LOP3.LUT P5, RZ, R11, R4, RZ, 0xc0, !PT ;  /* 0x000000040bff7212 */ /* 0x001fda00078ac0ff */
[----:B------:R-:W-:-:S05]  /*0dc0*/  @P5 IMAD.MOV.U32 R11, RZ, RZ, 0x1 ;  /* 0x00000001ff0b5424 */ /* 0x000fca00078e00ff */
[----:B------:R3:W-:Y:S02]  /*0dd0*/  @P5 STS [R6+0x144], R11 ;  /* 0x0001440b06005388 */ /* 0x0007e40000000800 */
.L_x_35:
[----:B------:R-:W-:Y:S05]  /*0de0*/  BSYNC.RECONVERGENT B1 ;  /* 0x0000000000017941 */ /* 0x000fea0003800200 */
.L_x_34:
[----:B------:R-:W-:Y:S04]  /*0df0*/  BSSY.RECONVERGENT B1, `(.L_x_36) ;  /* 0x0000006000017945 */ /* 0x000fe80003800200 */
[----:B------:R-:W-:Y:S05]  /*0e00*/  @!P0 BRA P6, `(.L_x_37) ;  /* 0x0000000000108947 */ /* 0x000fea0003000000 */
[----:B0123--:R-:W0:Y:S02]  /*0e10*/  ATOMS.AND R11, [R5+0x48], R8 ;  /* 0x00004808050b738c */ /* 0x00fe240002800000 */
[----:B0-----:R-:W-:-:S13]  /*0e20*/  LOP3.LUT P0, RZ, R11, R4, RZ, 0xc0, !PT ;  /* 0x000000040bff7212 */ /* 0x001fda000780c0ff */
[----:B------:R-:W-:-:S05]  /*0e30*/  @P0 IMAD.MOV.U32 R11, RZ, RZ, 0x1 ;  /* 0x00000001ff0b0424 */ /* 0x000fca00078e00ff */
[----:B------:R4:W-:Y:S02]  /*0e40*/  @P0 STS [R6+0x144], R11 ;  /* 0x0001440b06000388 */ /* 0x0009e40000000800 */
.L_x_37:
[----:B------:R-:W-:Y:S05]  /*0e50*/  BSYNC.RECONVERGENT B1 ;  /* 0x0000000000017941 */ /* 0x000fea0003800200 */
.L_x_36:
[----:B------:R-:W-:Y:S04]  /*0e60*/  BSSY.RECONVERGENT B1, `(.L_x_38) ;  /* 0x0000006000017945 */ /* 0x000fe80003800200 */
[----:B------:R-:W-:Y:S05]  /*0e70*/  @!P1 BRA P3, `(.L_x_39) ;  /* 0x0000000000109947 */ /* 0x000fea0001800000 */
[----:B01234-:R-:W0:Y:S02]  /*0e80*/  ATOMS.AND R11, [R5+0x4c], R8 ;  /* 0x00004c08050b738c */ /* 0x01fe240002800000 */
[----:B0-----:R-:W-:-:S13]  /*0e90*/  LOP3.LUT P0, RZ, R11, R4, RZ, 0xc0, !PT ;  /* 0x000000040bff7212 */ /* 0x001fda000780c0ff */
[----:B------:R-:W-:-:S05]  /*0ea0*/  @P0 IMAD.MOV.U32 R11, RZ, RZ, 0x1 ;  /* 0x00000001ff0b0424 */ /* 0x000fca00078e00ff */
[----:B------:R0:W-:Y:S02]  /*0eb0*/  @P0 STS [R6+0x144], R11 ;  /* 0x0001440b06000388 */ /* 0x0001e40000000800 */
.L_x_39:
[----:B------:R-:W-:Y:S05]  /*0ec0*/  BSYNC.RECONVERGENT B1 ;  /* 0x0000000000017941 */ /* 0x000fea0003800200 */
.L_x_38:
[----:B------:R-:W-:Y:S05]  /*0ed0*/  @!P2 BRA P4, `(.L_x_1) ;  /* 0x000000000010a947 */ /* 0x000fea0002000000 */
[----:B------:R-:W5:Y:S02]  /*0ee0*/  ATOMS.AND R5, [R5+0x50], R8 ;  /* 0x000050080505738c */ /* 0x000f640002800000 */
[----:B-----5:R-:W-:-:S13]  /*0ef0*/  LOP3.LUT P0, RZ, R5, R4, RZ, 0xc0, !PT ;  /* 0x0000000405ff7212 */ /* 0x020fda000780c0ff */
[----:B01234-:R-:W-:-:S05]  /*0f00*/  @P0 IMAD.MOV.U32 R11, RZ, RZ, 0x1 ;  /* 0x00000001ff0b0424 */ /* 0x01ffca00078e00ff */
[----:B------:R0:W-:Y:S02]  /*0f10*/  @P0 STS [R6+0x144], R11 ;  /* 0x0001440b06000388 */ /* 0x0001e40000000800 */
.L_x_1:
[----:B------:R-:W-:Y:S05]  /*0f20*/  BSYNC.RECONVERGENT B0 ;  /* 0x0000000000007941 */ /* 0x000fea0003800200 */
.L_x_0:
[----:B------:R-:W-:Y:S05]  /*0f30*/  WARPSYNC.ALL ;  /* 0x0000000000007948 */ /* 0x000fea0003800000 */
[----:B------:R-:W-:Y:S01]  /*0f40*/  BAR.SYNC.DEFER_BLOCKING 0x0 ;  /* 0x0000000000007b1d */ /* 0x000fe20000010000 */
[----:B------:R-:W-:-:S05]  /*0f50*/  ISETP.NE.AND P0, PT, R7, RZ, PT ;  /* 0x000000ff0700720c */ /* 0x000fca0003f05270 */
[----:B------:R-:W5:Y:S04]  /*0f60*/  LDS R9, [R9] ;  /* 0x0000000009097984 */ /* 0x000f680000000800 */
[----:B-----5:R0:W-:Y:S04]  /*0f70*/  STG.E desc[UR4][R2.64], R9 ;  /* 0x0000000902007986 */ /* 0x0201e8000c101904 */
[----:B------:R-:W-:Y:S05]  /*0f80*/  @P0 EXIT ;  /* 0x000000000000094d */ /* 0x000fea0003800000 */
[----:B------:R-:W5:Y:S01]  /*0f90*/  LDS R5, [R6+0x144] ;  /* 0x0001440006057984 */ /* 0x000f620000000800 */
[----:B0-----:R-:W5:Y:S03]  /*0fa0*/  LDC.64 R2, c[0x0][0x388] ;  /* 0x0000e200ff027b82 */ /* 0x001f660000000a00 */
[----:B-----5:R-:W-:Y:S01]  /*0fb0*/  STG.E desc[UR4][R2.64], R5 ;  /* 0x0000000502007986 */ /* 0x020fe2000c101904 */
[----:B------:R-:W-:Y:S05]  /*0fc0*/  EXIT ;  /* 0x000000000000794d */ /* 0x000fea0003800000 */
.L_x_40:
[----:B------:R-:W-:-:S00]  /*0fd0*/  BRA `(.L_x_40) ;  /* 0xfffffffc00fc7947 */ /* 0x000fc0000383ffff */
[----:B------:R-:W-:-:S00]  /*0fe0*/  NOP ;  /* 0x0000000000007918 */ /* 0x000fc00000000000 */
        /* <DEDUP_REMOVED lines=9> */
.L_x_41:


//--------------------- .nv.shared._Z16simple_cand_elimILi3EEvP11SudokuStateIXmlT_T_EEPi --------------------------
	.section	.nv.shared._Z16simple_cand_elimILi3EEvP11SudokuStateIXmlT_T_EEPi,"aw",@nobits
	.sectionflags	@""
	.align	4
.nv.shared._Z16simple_cand_elimILi3EEvP11SudokuStateIXmlT_T_EEPi:
	.zero		1352


//--------------------- .nv.shared.reserved.0     --------------------------
	.section	.nv.shared.reserved.0,"aw",@nobits
	.weak		__nv_reservedSMEM_offset_0_alias
	.size		__nv_reservedSMEM_offset_0_alias, 0, 64
	.other		__nv_reservedSMEM_offset_0_alias,@"STO_CUDA_RESERVED_SHARED STV_DEFAULT"
__nv_reservedSMEM_offset_0_alias:
	.zero		0
	.zero		64


//--------------------- .nv.constant0._Z16simple_cand_elimILi3EEvP11SudokuStateIXmlT_T_EEPi --------------------------
	.section	.nv.constant0._Z16simple_cand_elimILi3EEvP11SudokuStateIXmlT_T_EEPi,"a",@progbits
	.sectionflags	@""
	.align	4
.nv.constant0._Z16simple_cand_elimILi3EEvP11SudokuStateIXmlT_T_EEPi:
	.zero		912


//--------------------- SYMBOLS --------------------------

	.type		.nv.reservedSmem.offset0,@object
	.size		.nv.reservedSmem.offset0,0x4
	.type		.nv.reservedSmem.cap,@object
	.size		.nv.reservedSmem.cap,0x4
